//
// Generated by NVIDIA NVVM Compiler
//
// Compiler Build ID: CL-36424714
// Cuda compilation tools, release 13.0, V13.0.88
// Based on NVVM 20.0.0
//

.version 9.0
.target sm_100
.address_size 64

	// .globl	_Z8mykernelv

.visible .entry _Z8mykernelv()
{


	ret;

}
	// .globl	_Z3addPiS_S_
.visible .entry _Z3addPiS_S_(
	.param .u64 .ptr .align 1 _Z3addPiS_S__param_0,
	.param .u64 .ptr .align 1 _Z3addPiS_S__param_1,
	.param .u64 .ptr .align 1 _Z3addPiS_S__param_2
)
{
	.reg .pred 	%p<2>;
	.reg .b32 	%r<5>;
	.reg .b64 	%rd<11>;

	ld.param.u64 	%rd1, [_Z3addPiS_S__param_0];
	ld.param.u64 	%rd2, [_Z3addPiS_S__param_1];
	ld.param.u64 	%rd3, [_Z3addPiS_S__param_2];
	mov.u32 	%r1, %ctaid.x;
	setp.gt.u32 	%p1, %r1, 3;
	@%p1 bra 	$L__BB1_2;
	cvta.to.global.u64 	%rd4, %rd1;
	cvta.to.global.u64 	%rd5, %rd2;
	cvta.to.global.u64 	%rd6, %rd3;
	mul.wide.u32 	%rd7, %r1, 4;
	add.s64 	%rd8, %rd4, %rd7;
	ld.global.u32 	%r2, [%rd8];
	add.s64 	%rd9, %rd5, %rd7;
	ld.global.u32 	%r3, [%rd9];
	mul.lo.s32 	%r4, %r3, %r2;
	add.s64 	%rd10, %rd6, %rd7;
	st.global.u32 	[%rd10], %r4;
$L__BB1_2:
	ret;

}


// ===== COMPILED SASS (sm_100) =====

	.target	sm_100

	.elftype	@"ET_EXEC"


//--------------------- .note.nv.tkinfo           --------------------------
	.section	.note.nv.tkinfo,"",@"SHT_NOTE"
	.sectionflags	@"SHF_NOTE_NV_TKINFO"
	.tkinfo
        /*0018*/ 	.word	0x00000002
        /*0030*/ 	.string	""
        /*0030*/ 	.string	"ptxas"
        /*0030*/ 	.string	"Cuda compilation tools, release 13.0, V13.0.88"
        /*0030*/ 	.string	"Build cuda_13.0.r13.0/compiler.36424714_0"
        /*0030*/ 	.string	"-arch sm_100 -m 64 "



//--------------------- .note.nv.cuinfo           --------------------------
	.section	.note.nv.cuinfo,"",@"SHT_NOTE"
	.sectionflags	@"SHF_NOTE_NV_CUINFO"
        /*0018*/ 	.short	0x0002
        /*001a*/ 	.short	0x0064
        /*001c*/ 	.short	0x0082
	.zero		2


//--------------------- .nv.info                  --------------------------
	.section	.nv.info,"",@"SHT_CUDA_INFO"
	.align	4


	//----- nvinfo : EIATTR_REGCOUNT
	.align		4
        /*0000*/ 	.byte	0x04, 0x2f
        /*0002*/ 	.short	(.L_1 - .L_0)
	.align		4
.L_0:
        /*0004*/ 	.word	index@(_Z8mykernelv)
        /*0008*/ 	.word	0x00000004


	//----- nvinfo : EIATTR_FRAME_SIZE
	.align		4
.L_1:
        /*000c*/ 	.byte	0x04, 0x11
        /*000e*/ 	.short	(.L_3 - .L_2)
	.align		4
.L_2:
        /*0010*/ 	.word	index@(_Z8mykernelv)
        /*0014*/ 	.word	0x00000000


	//----- nvinfo : EIATTR_REGCOUNT
	.align		4
.L_3:
        /*0018*/ 	.byte	0x04, 0x2f
        /*001a*/ 	.short	(.L_5 - .L_4)
	.align		4
.L_4:
        /*001c*/ 	.word	index@(_Z3addPiS_S_)
        /*0020*/ 	.word	0x0000000c


	//----- nvinfo : EIATTR_FRAME_SIZE
	.align		4
.L_5:
        /*0024*/ 	.byte	0x04, 0x11
        /*0026*/ 	.short	(.L_7 - .L_6)
	.align		4
.L_6:
        /*0028*/ 	.word	index@(_Z3addPiS_S_)
        /*002c*/ 	.word	0x00000000


	//----- nvinfo : EIATTR_MIN_STACK_SIZE
	.align		4
.L_7:
        /*0030*/ 	.byte	0x04, 0x12
        /*0032*/ 	.short	(.L_9 - .L_8)
	.align		4
.L_8:
        /*0034*/ 	.word	index@(_Z3addPiS_S_)
        /*0038*/ 	.word	0x00000000


	//----- nvinfo : EIATTR_MIN_STACK_SIZE
	.align		4
.L_9:
        /*003c*/ 	.byte	0x04, 0x12
        /*003e*/ 	.short	(.L_11 - .L_10)
	.align		4
.L_10:
        /*0040*/ 	.word	index@(_Z8mykernelv)
        /*0044*/ 	.word	0x00000000
.L_11:


//--------------------- .nv.compat                --------------------------
	.section	.nv.compat,"",@"SHT_CUDA_COMPAT_INFO"
	.align	4
        /*0000*/ 	.byte	0x02, 0x09, 0x00, 0x00, 0x02, 0x02, 0x01, 0x00, 0x02, 0x05, 0x05, 0x00, 0x03, 0x07, 0x01, 0x01
        /*0010*/ 	.byte	0x02, 0x03, 0x00, 0x00, 0x02, 0x06, 0x01, 0x00, 0x04, 0x0b, 0x08, 0x00, 0x09, 0x00, 0x00, 0x00
        /*0020*/ 	.byte	0x00, 0x00, 0x00, 0x00


//--------------------- .nv.info._Z3addPiS_S_     --------------------------
	.section	.nv.info._Z3addPiS_S_,"",@"SHT_CUDA_INFO"
	.sectionflags	@""
	.align	4


	//----- nvinfo : EIATTR_CUDA_API_VERSION
	.align		4
        /*0000*/ 	.byte	0x04, 0x37
        /*0002*/ 	.short	(.L_13 - .L_12)
.L_12:
        /*0004*/ 	.word	0x00000082


	//----- nvinfo : EIATTR_KPARAM_INFO
	.align		4
.L_13:
        /*0008*/ 	.byte	0x04, 0x17
        /*000a*/ 	.short	(.L_15 - .L_14)
.L_14:
        /*000c*/ 	.word	0x00000000
        /*0010*/ 	.short	0x0002
        /*0012*/ 	.short	0x0010
        /*0014*/ 	.byte	0x00, 0xf5, 0x21, 0x00


	//----- nvinfo : EIATTR_KPARAM_INFO
	.align		4
.L_15:
        /*0018*/ 	.byte	0x04, 0x17
        /*001a*/ 	.short	(.L_17 - .L_16)
.L_16:
        /*001c*/ 	.word	0x00000000
        /*0020*/ 	.short	0x0001
        /*0022*/ 	.short	0x0008
        /*0024*/ 	.byte	0x00, 0xf5, 0x21, 0x00


	//----- nvinfo : EIATTR_KPARAM_INFO
	.align		4
.L_17:
        /*0028*/ 	.byte	0x04, 0x17
        /*002a*/ 	.short	(.L_19 - .L_18)
.L_18:
        /*002c*/ 	.word	0x00000000
        /*0030*/ 	.short	0x0000
        /*0032*/ 	.short	0x0000
        /*0034*/ 	.byte	0x00, 0xf5, 0x21, 0x00


	//----- nvinfo : EIATTR_SPARSE_MMA_MASK
	.align		4
.L_19:
        /*0038*/ 	.byte	0x03, 0x50
        /*003a*/ 	.short	0x0000


	//----- nvinfo : EIATTR_MAXREG_COUNT
	.align		4
        /*003c*/ 	.byte	0x03, 0x1b
        /*003e*/ 	.short	0x00ff


	//----- nvinfo : EIATTR_MERCURY_ISA_VERSION
	.align		4
        /*0040*/ 	.byte	0x03, 0x5f
        /*0042*/ 	.short	0x0101


	//----- nvinfo : EIATTR_VRC_CTA_INIT_COUNT
	.align		4
        /*0044*/ 	.byte	0x02, 0x4a
	.zero		1
	.zero		1


	//----- nvinfo : EIATTR_EXIT_INSTR_OFFSETS
	.align		4
        /*0048*/ 	.byte	0x04, 0x1c
        /*004a*/ 	.short	(.L_21 - .L_20)


	//   ....[0]....
.L_20:
        /*004c*/ 	.word	0x00000030


	//   ....[1]....
        /*0050*/ 	.word	0x000000f0


	//----- nvinfo : EIATTR_CBANK_PARAM_SIZE
	.align		4
.L_21:
        /*0054*/ 	.byte	0x03, 0x19
        /*0056*/ 	.short	0x0018


	//----- nvinfo : EIATTR_PARAM_CBANK
	.align		4
        /*0058*/ 	.byte	0x04, 0x0a
        /*005a*/ 	.short	(.L_23 - .L_22)
	.align		4
.L_22:
        /*005c*/ 	.word	index@(.nv.constant0._Z3addPiS_S_)
        /*0060*/ 	.short	0x0380
        /*0062*/ 	.short	0x0018


	//----- nvinfo : EIATTR_SW_WAR
	.align		4
.L_23:
        /*0064*/ 	.byte	0x04, 0x36
        /*0066*/ 	.short	(.L_25 - .L_24)
.L_24:
        /*0068*/ 	.word	0x00000008
.L_25:


//--------------------- .nv.info._Z8mykernelv     --------------------------
	.section	.nv.info._Z8mykernelv,"",@"SHT_CUDA_INFO"
	.sectionflags	@""
	.align	4


	//----- nvinfo : EIATTR_CUDA_API_VERSION
	.align		4
        /*0000*/ 	.byte	0x04, 0x37
        /*0002*/ 	.short	(.L_27 - .L_26)
.L_26:
        /*0004*/ 	.word	0x00000082


	//----- nvinfo : EIATTR_SPARSE_MMA_MASK
	.align		4
.L_27:
        /*0008*/ 	.byte	0x03, 0x50
        /*000a*/ 	.short	0x0000


	//----- nvinfo : EIATTR_MAXREG_COUNT
	.align		4
        /*000c*/ 	.byte	0x03, 0x1b
        /*000e*/ 	.short	0x00ff


	//----- nvinfo : EIATTR_MERCURY_ISA_VERSION
	.align		4
        /*0010*/ 	.byte	0x03, 0x5f
        /*0012*/ 	.short	0x0101


	//----- nvinfo : EIATTR_VRC_CTA_INIT_COUNT
	.align		4
        /*0014*/ 	.byte	0x02, 0x4a
	.zero		1
	.zero		1


	//----- nvinfo : EIATTR_EXIT_INSTR_OFFSETS
	.align		4
        /*0018*/ 	.byte	0x04, 0x1c
        /*001a*/ 	.short	(.L_29 - .L_28)


	//   ....[0]....
.L_28:
        /*001c*/ 	.word	0x00000010


	//----- nvinfo : EIATTR_SW_WAR
	.align		4
.L_29:
        /*0020*/ 	.byte	0x04, 0x36
        /*0022*/ 	.short	(.L_31 - .L_30)
.L_30:
        /*0024*/ 	.word	0x00000008
.L_31:


//--------------------- .nv.callgraph             --------------------------
	.section	.nv.callgraph,"",@"SHT_CUDA_CALLGRAPH"
	.align	4
	.sectionentsize	8
	.align		4
        /*0000*/ 	.word	0x00000000
	.align		4
        /*0004*/ 	.word	0xffffffff
	.align		4
        /*0008*/ 	.word	0x00000000
	.align		4
        /*000c*/ 	.word	0xfffffffe
	.align		4
        /*0010*/ 	.word	0x00000000
	.align		4
        /*0014*/ 	.word	0xfffffffd
	.align		4
        /*0018*/ 	.word	0x00000000
	.align		4
        /*001c*/ 	.word	0xfffffffc


//--------------------- .text._Z3addPiS_S_        --------------------------
	.section	.text._Z3addPiS_S_,"ax",@progbits
	.align	128
        .global         _Z3addPiS_S_
        .type           _Z3addPiS_S_,@function
        .size           _Z3addPiS_S_,(.L_x_2 - _Z3addPiS_S_)
        .other          _Z3addPiS_S_,@"STO_CUDA_ENTRY STV_DEFAULT"
_Z3addPiS_S_:
.text._Z3addPiS_S_:
[----:B------:R-:W-:Y:S01]  /*0000*/  LDC R1, c[0x0][0x37c] ;  /* 0x0000df00ff017b82 */ /* 0x000fe20000000800 */
[----:B------:R-:W0:Y:S02]  /*0010*/  S2R R9, SR_CTAID.X ;  /* 0x0000000000097919 */ /* 0x000e240000002500 */
[----:B0-----:R-:W-:-:S13]  /*0020*/  ISETP.GT.U32.AND P0, PT, R9, 0x3, PT ;  /* 0x000000030900780c */ /* 0x001fda0003f04070 */
[----:B------:R-:W-:Y:S05]  /*0030*/  @P0 EXIT ;  /* 0x000000000000094d */ /* 0x000fea0003800000 */
[----:B------:R-:W0:Y:S01]  /*0040*/  LDC.64 R2, c[0x0][0x380] ;  /* 0x0000e000ff027b82 */ /* 0x000e220000000a00 */
[----:B------:R-:W1:Y:S07]  /*0050*/  LDCU.64 UR4, c[0x0][0x358] ;  /* 0x00006b00ff0477ac */ /* 0x000e6e0008000a00 */
[----:B------:R-:W2:Y:S08]  /*0060*/  LDC.64 R4, c[0x0][0x388] ;  /* 0x0000e200ff047b82 */ /* 0x000eb00000000a00 */
[----:B------:R-:W3:Y:S01]  /*0070*/  LDC.64 R6, c[0x0][0x390] ;  /* 0x0000e400ff067b82 */ /* 0x000ee20000000a00 */
[----:B0-----:R-:W-:-:S06]  /*0080*/  IMAD.WIDE.U32 R2, R9, 0x4, R2 ;  /* 0x0000000409027825 */ /* 0x001fcc00078e0002 */
[----:B-1----:R-:W4:Y:S01]  /*0090*/  LDG.E R2, desc[UR4][R2.64] ;  /* 0x0000000402027981 */ /* 0x002f22000c1e1900 */
[----:B--2---:R-:W-:-:S06]  /*00a0*/  IMAD.WIDE.U32 R4, R9, 0x4, R4 ;  /* 0x0000000409047825 */ /* 0x004fcc00078e0004 */
[----:B------:R-:W4:Y:S01]  /*00b0*/  LDG.E R5, desc[UR4][R4.64] ;  /* 0x0000000404057981 */ /* 0x000f22000c1e1900 */
[----:B---3--:R-:W-:-:S04]  /*00c0*/  IMAD.WIDE.U32 R6, R9, 0x4, R6 ;  /* 0x0000000409067825 */ /* 0x008fc800078e0006 */
[----:B----4-:R-:W-:-:S05]  /*00d0*/  IMAD R9, R2, R5, RZ ;  /* 0x0000000502097224 */ /* 0x010fca00078e02ff */
[----:B------:R-:W-:Y:S01]  /*00e0*/  STG.E desc[UR4][R6.64], R9 ;  /* 0x0000000906007986 */ /* 0x000fe2000c101904 */
[----:B------:R-:W-:Y:S05]  /*00f0*/  EXIT ;  /* 0x000000000000794d */ /* 0x000fea0003800000 */
.L_x_0:
[----:B------:R-:W-:-:S00]  /*0100*/  BRA `(.L_x_0) ;  /* 0xfffffffc00fc7947 */ /* 0x000fc0000383ffff */
[----:B------:R-:W-:-:S00]  /*0110*/  NOP ;  /* 0x0000000000007918 */ /* 0x000fc00000000000 */
        /* <DEDUP_REMOVED lines=14> */
.L_x_2:


//--------------------- .text._Z8mykernelv        --------------------------
	.section	.text._Z8mykernelv,"ax",@progbits
	.align	128
        .global         _Z8mykernelv
        .type           _Z8mykernelv,@function
        .size           _Z8mykernelv,(.L_x_3 - _Z8mykernelv)
        .other          _Z8mykernelv,@"STO_CUDA_ENTRY STV_DEFAULT"
_Z8mykernelv:
.text._Z8mykernelv:
[----:B------:R-:W-:Y:S01]  /*0000*/  LDC R1, c[0x0][0x37c] ;  /* 0x0000df00ff017b82 */ /* 0x000fe20000000800 */
[----:B------:R-:W-:Y:S05]  /*0010*/  EXIT ;  /* 0x000000000000794d */ /* 0x000fea0003800000 */
.L_x_1:
        /* <DEDUP_REMOVED lines=14> */
.L_x_3:


//--------------------- .nv.shared.reserved.0     --------------------------
	.section	.nv.shared.reserved.0,"aw",@nobits
	.weak		__nv_reservedSMEM_offset_0_alias
	.size		__nv_reservedSMEM_offset_0_alias, 0, 64
	.other		__nv_reservedSMEM_offset_0_alias,@"STO_CUDA_RESERVED_SHARED STV_DEFAULT"
__nv_reservedSMEM_offset_0_alias:
	.zero		0
	.zero		64


//--------------------- .nv.constant0._Z3addPiS_S_ --------------------------
	.section	.nv.constant0._Z3addPiS_S_,"a",@progbits
	.sectionflags	@""
	.align	4
.nv.constant0._Z3addPiS_S_:
	.zero		920


//--------------------- .nv.constant0._Z8mykernelv --------------------------
	.section	.nv.constant0._Z8mykernelv,"a",@progbits
	.sectionflags	@""
	.align	4
.nv.constant0._Z8mykernelv:
	.zero		896


//--------------------- SYMBOLS --------------------------

	.type		.nv.reservedSmem.offset0,@object
	.size		.nv.reservedSmem.offset0,0x4
